//
// Generated by NVIDIA NVVM Compiler
//
// Compiler Build ID: CL-36424714
// Cuda compilation tools, release 13.0, V13.0.88
// Based on NVVM 20.0.0
//

.version 9.0
.target sm_100
.address_size 64

	// .globl	_Z12mandelKernelffffPii

.visible .entry _Z12mandelKernelffffPii(
	.param .f32 _Z12mandelKernelffffPii_param_0,
	.param .f32 _Z12mandelKernelffffPii_param_1,
	.param .f32 _Z12mandelKernelffffPii_param_2,
	.param .f32 _Z12mandelKernelffffPii_param_3,
	.param .u64 .ptr .align 1 _Z12mandelKernelffffPii_param_4,
	.param .u32 _Z12mandelKernelffffPii_param_5
)
{


	ret;

}


// ===== COMPILED SASS (sm_100) =====

	.target	sm_100

	.elftype	@"ET_EXEC"


//--------------------- .note.nv.tkinfo           --------------------------
	.section	.note.nv.tkinfo,"",@"SHT_NOTE"
	.sectionflags	@"SHF_NOTE_NV_TKINFO"
	.tkinfo
        /*0018*/ 	.word	0x00000002
        /*0030*/ 	.string	""
        /*0030*/ 	.string	"ptxas"
        /*0030*/ 	.string	"Cuda compilation tools, release 13.0, V13.0.88"
        /*0030*/ 	.string	"Build cuda_13.0.r13.0/compiler.36424714_0"
        /*0030*/ 	.string	"-arch sm_100 -m 64 "



//--------------------- .note.nv.cuinfo           --------------------------
	.section	.note.nv.cuinfo,"",@"SHT_NOTE"
	.sectionflags	@"SHF_NOTE_NV_CUINFO"
        /*0018*/ 	.short	0x0002
        /*001a*/ 	.short	0x0064
        /*001c*/ 	.short	0x0082
	.zero		2


//--------------------- .nv.info                  --------------------------
	.section	.nv.info,"",@"SHT_CUDA_INFO"
	.align	4


	//----- nvinfo : EIATTR_REGCOUNT
	.align		4
        /*0000*/ 	.byte	0x04, 0x2f
        /*0002*/ 	.short	(.L_1 - .L_0)
	.align		4
.L_0:
        /*0004*/ 	.word	index@(_Z12mandelKernelffffPii)
        /*0008*/ 	.word	0x00000004


	//----- nvinfo : EIATTR_FRAME_SIZE
	.align		4
.L_1:
        /*000c*/ 	.byte	0x04, 0x11
        /*000e*/ 	.short	(.L_3 - .L_2)
	.align		4
.L_2:
        /*0010*/ 	.word	index@(_Z12mandelKernelffffPii)
        /*0014*/ 	.word	0x00000000


	//----- nvinfo : EIATTR_MIN_STACK_SIZE
	.align		4
.L_3:
        /*0018*/ 	.byte	0x04, 0x12
        /*001a*/ 	.short	(.L_5 - .L_4)
	.align		4
.L_4:
        /*001c*/ 	.word	index@(_Z12mandelKernelffffPii)
        /*0020*/ 	.word	0x00000000
.L_5:


//--------------------- .nv.compat                --------------------------
	.section	.nv.compat,"",@"SHT_CUDA_COMPAT_INFO"
	.align	4
        /*0000*/ 	.byte	0x02, 0x09, 0x00, 0x00, 0x02, 0x02, 0x01, 0x00, 0x02, 0x05, 0x05, 0x00, 0x03, 0x07, 0x01, 0x01
        /*0010*/ 	.byte	0x02, 0x03, 0x00, 0x00, 0x02, 0x06, 0x01, 0x00, 0x04, 0x0b, 0x08, 0x00, 0x09, 0x00, 0x00, 0x00
        /*0020*/ 	.byte	0x00, 0x00, 0x00, 0x00


//--------------------- .nv.info._Z12mandelKernelffffPii --------------------------
	.section	.nv.info._Z12mandelKernelffffPii,"",@"SHT_CUDA_INFO"
	.sectionflags	@""
	.align	4


	//----- nvinfo : EIATTR_CUDA_API_VERSION
	.align		4
        /*0000*/ 	.byte	0x04, 0x37
        /*0002*/ 	.short	(.L_7 - .L_6)
.L_6:
        /*0004*/ 	.word	0x00000082


	//----- nvinfo : EIATTR_KPARAM_INFO
	.align		4
.L_7:
        /*0008*/ 	.byte	0x04, 0x17
        /*000a*/ 	.short	(.L_9 - .L_8)
.L_8:
        /*000c*/ 	.word	0x00000000
        /*0010*/ 	.short	0x0005
        /*0012*/ 	.short	0x0018
        /*0014*/ 	.byte	0x00, 0xf0, 0x11, 0x00


	//----- nvinfo : EIATTR_KPARAM_INFO
	.align		4
.L_9:
        /*0018*/ 	.byte	0x04, 0x17
        /*001a*/ 	.short	(.L_11 - .L_10)
.L_10:
        /*001c*/ 	.word	0x00000000
        /*0020*/ 	.short	0x0004
        /*0022*/ 	.short	0x0010
        /*0024*/ 	.byte	0x00, 0xf5, 0x21, 0x00


	//----- nvinfo : EIATTR_KPARAM_INFO
	.align		4
.L_11:
        /*0028*/ 	.byte	0x04, 0x17
        /*002a*/ 	.short	(.L_13 - .L_12)
.L_12:
        /*002c*/ 	.word	0x00000000
        /*0030*/ 	.short	0x0003
        /*0032*/ 	.short	0x000c
        /*0034*/ 	.byte	0x00, 0xf0, 0x11, 0x00


	//----- nvinfo : EIATTR_KPARAM_INFO
	.align		4
.L_13:
        /*0038*/ 	.byte	0x04, 0x17
        /*003a*/ 	.short	(.L_15 - .L_14)
.L_14:
        /*003c*/ 	.word	0x00000000
        /*0040*/ 	.short	0x0002
        /*0042*/ 	.short	0x0008
        /*0044*/ 	.byte	0x00, 0xf0, 0x11, 0x00


	//----- nvinfo : EIATTR_KPARAM_INFO
	.align		4
.L_15:
        /*0048*/ 	.byte	0x04, 0x17
        /*004a*/ 	.short	(.L_17 - .L_16)
.L_16:
        /*004c*/ 	.word	0x00000000
        /*0050*/ 	.short	0x0001
        /*0052*/ 	.short	0x0004
        /*0054*/ 	.byte	0x00, 0xf0, 0x11, 0x00


	//----- nvinfo : EIATTR_KPARAM_INFO
	.align		4
.L_17:
        /*0058*/ 	.byte	0x04, 0x17
        /*005a*/ 	.short	(.L_19 - .L_18)
.L_18:
        /*005c*/ 	.word	0x00000000
        /*0060*/ 	.short	0x0000
        /*0062*/ 	.short	0x0000
        /*0064*/ 	.byte	0x00, 0xf0, 0x11, 0x00


	//----- nvinfo : EIATTR_SPARSE_MMA_MASK
	.align		4
.L_19:
        /*0068*/ 	.byte	0x03, 0x50
        /*006a*/ 	.short	0x0000


	//----- nvinfo : EIATTR_MAXREG_COUNT
	.align		4
        /*006c*/ 	.byte	0x03, 0x1b
        /*006e*/ 	.short	0x00ff


	//----- nvinfo : EIATTR_MERCURY_ISA_VERSION
	.align		4
        /*0070*/ 	.byte	0x03, 0x5f
        /*0072*/ 	.short	0x0101


	//----- nvinfo : EIATTR_VRC_CTA_INIT_COUNT
	.align		4
        /*0074*/ 	.byte	0x02, 0x4a
	.zero		1
	.zero		1


	//----- nvinfo : EIATTR_EXIT_INSTR_OFFSETS
	.align		4
        /*0078*/ 	.byte	0x04, 0x1c
        /*007a*/ 	.short	(.L_21 - .L_20)


	//   ....[0]....
.L_20:
        /*007c*/ 	.word	0x00000010


	//----- nvinfo : EIATTR_CBANK_PARAM_SIZE
	.align		4
.L_21:
        /*0080*/ 	.byte	0x03, 0x19
        /*0082*/ 	.short	0x001c


	//----- nvinfo : EIATTR_PARAM_CBANK
	.align		4
        /*0084*/ 	.byte	0x04, 0x0a
        /*0086*/ 	.short	(.L_23 - .L_22)
	.align		4
.L_22:
        /*0088*/ 	.word	index@(.nv.constant0._Z12mandelKernelffffPii)
        /*008c*/ 	.short	0x0380
        /*008e*/ 	.short	0x001c


	//----- nvinfo : EIATTR_SW_WAR
	.align		4
.L_23:
        /*0090*/ 	.byte	0x04, 0x36
        /*0092*/ 	.short	(.L_25 - .L_24)
.L_24:
        /*0094*/ 	.word	0x00000008
.L_25:


//--------------------- .nv.callgraph             --------------------------
	.section	.nv.callgraph,"",@"SHT_CUDA_CALLGRAPH"
	.align	4
	.sectionentsize	8
	.align		4
        /*0000*/ 	.word	0x00000000
	.align		4
        /*0004*/ 	.word	0xffffffff
	.align		4
        /*0008*/ 	.word	0x00000000
	.align		4
        /*000c*/ 	.word	0xfffffffe
	.align		4
        /*0010*/ 	.word	0x00000000
	.align		4
        /*0014*/ 	.word	0xfffffffd
	.align		4
        /*0018*/ 	.word	0x00000000
	.align		4
        /*001c*/ 	.word	0xfffffffc


//--------------------- .text._Z12mandelKernelffffPii --------------------------
	.section	.text._Z12mandelKernelffffPii,"ax",@progbits
	.align	128
        .global         _Z12mandelKernelffffPii
        .type           _Z12mandelKernelffffPii,@function
        .size           _Z12mandelKernelffffPii,(.L_x_1 - _Z12mandelKernelffffPii)
        .other          _Z12mandelKernelffffPii,@"STO_CUDA_ENTRY STV_DEFAULT"
_Z12mandelKernelffffPii:
.text._Z12mandelKernelffffPii:
[----:B------:R-:W-:Y:S01]  /*0000*/  LDC R1, c[0x0][0x37c] ;  /* 0x0000df00ff017b82 */ /* 0x000fe20000000800 */
[----:B------:R-:W-:Y:S05]  /*0010*/  EXIT ;  /* 0x000000000000794d */ /* 0x000fea0003800000 */
.L_x_0:
[----:B------:R-:W-:-:S00]  /*0020*/  BRA `(.L_x_0) ;  /* 0xfffffffc00fc7947 */ /* 0x000fc0000383ffff */
[----:B------:R-:W-:-:S00]  /*0030*/  NOP ;  /* 0x0000000000007918 */ /* 0x000fc00000000000 */
        /* <DEDUP_REMOVED lines=12> */
.L_x_1:


//--------------------- .nv.shared.reserved.0     --------------------------
	.section	.nv.shared.reserved.0,"aw",@nobits
	.weak		__nv_reservedSMEM_offset_0_alias
	.size		__nv_reservedSMEM_offset_0_alias, 0, 64
	.other		__nv_reservedSMEM_offset_0_alias,@"STO_CUDA_RESERVED_SHARED STV_DEFAULT"
__nv_reservedSMEM_offset_0_alias:
	.zero		0
	.zero		64


//--------------------- .nv.constant0._Z12mandelKernelffffPii --------------------------
	.section	.nv.constant0._Z12mandelKernelffffPii,"a",@progbits
	.sectionflags	@""
	.align	4
.nv.constant0._Z12mandelKernelffffPii:
	.zero		924


//--------------------- SYMBOLS --------------------------

	.type		.nv.reservedSmem.offset0,@object
	.size		.nv.reservedSmem.offset0,0x4
